//
// Generated by NVIDIA NVVM Compiler
//
// Compiler Build ID: CL-36424714
// Cuda compilation tools, release 13.0, V13.0.88
// Based on NVVM 20.0.0
//

.version 9.0
.target sm_100
.address_size 64

	// .globl	_Z11kernel_calliPfS_
// _ZZ11kernel_calliPfS_E9share_buf has been demoted

.visible .entry _Z11kernel_calliPfS_(
	.param .u32 _Z11kernel_calliPfS__param_0,
	.param .u64 .ptr .align 1 _Z11kernel_calliPfS__param_1,
	.param .u64 .ptr .align 1 _Z11kernel_calliPfS__param_2
)
{
	.reg .pred 	%p<7>;
	.reg .b16 	%rs<3>;
	.reg .b32 	%r<74>;
	.reg .b32 	%f<11>;
	.reg .b64 	%rd<36>;
	// demoted variable
	.shared .align 4 .b8 _ZZ11kernel_calliPfS_E9share_buf[16384];
	ld.param.u64 	%rd20, [_Z11kernel_calliPfS__param_1];
	ld.param.u64 	%rd21, [_Z11kernel_calliPfS__param_2];
	cvta.to.global.u64 	%rd1, %rd21;
	cvta.to.global.u64 	%rd2, %rd20;
	mov.u32 	%r1, %tid.x;
	mov.u32 	%r2, %ntid.x;
	cvt.u16.u32 	%rs1, %r2;
	div.u16 	%rs2, 4096, %rs1;
	cvt.u32.u16 	%r35, %rs2;
	and.b32  	%r3, %r1, 63;
	shr.u32 	%r4, %r1, 6;
	and.b32  	%r5, %r35, 3;
	shr.u32 	%r6, %r35, 2;
	and.b32  	%r36, %r35, 8188;
	neg.s32 	%r71, %r36;
	mul.wide.u32 	%rd3, %r1, 4;
	mul.wide.u32 	%rd4, %r2, 16;
	mad.lo.s32 	%r37, %r2, 3, %r1;
	mul.wide.u32 	%rd5, %r37, 4;
	shl.b32 	%r38, %r2, 1;
	add.s32 	%r39, %r1, %r38;
	mul.wide.u32 	%rd6, %r39, 4;
	shl.b32 	%r40, %r1, 8;
	and.b32  	%r41, %r40, 16128;
	shl.b32 	%r42, %r4, 2;
	or.b32  	%r43, %r41, %r42;
	mov.u32 	%r44, _ZZ11kernel_calliPfS_E9share_buf;
	add.s32 	%r45, %r43, %r44;
	add.s32 	%r66, %r45, 16;
	add.s32 	%r46, %r1, %r2;
	mul.wide.u32 	%rd7, %r46, 4;
	mov.u64 	%rd32, %rd2;
	mov.u32 	%r67, %r71;
$L__BB0_1:
	add.s64 	%rd22, %rd32, %rd3;
	ld.global.f32 	%f1, [%rd22];
	st.shared.f32 	[%r66+-16], %f1;
	add.s64 	%rd23, %rd32, %rd7;
	ld.global.f32 	%f2, [%rd23];
	st.shared.f32 	[%r66+-8], %f2;
	add.s64 	%rd24, %rd32, %rd6;
	ld.global.f32 	%f3, [%rd24];
	st.shared.f32 	[%r66], %f3;
	add.s64 	%rd25, %rd32, %rd5;
	ld.global.f32 	%f4, [%rd25];
	st.shared.f32 	[%r66+8], %f4;
	add.s32 	%r67, %r67, 4;
	add.s64 	%rd32, %rd32, %rd4;
	add.s32 	%r66, %r66, 32;
	setp.ne.s32 	%p1, %r67, 0;
	@%p1 bra 	$L__BB0_1;
	setp.eq.s32 	%p2, %r5, 0;
	@%p2 bra 	$L__BB0_5;
	shl.b32 	%r47, %r3, 6;
	or.b32  	%r48, %r4, %r47;
	shl.b32 	%r49, %r6, 3;
	add.s32 	%r50, %r48, %r49;
	shl.b32 	%r51, %r50, 2;
	add.s32 	%r69, %r44, %r51;
	mul.lo.s32 	%r53, %r2, %r6;
	shl.b32 	%r54, %r53, 2;
	add.s32 	%r55, %r1, %r54;
	mul.wide.u32 	%rd26, %r55, 4;
	add.s64 	%rd33, %rd2, %rd26;
	mul.wide.u32 	%rd11, %r2, 4;
	neg.s32 	%r68, %r5;
$L__BB0_4:
	.pragma "nounroll";
	ld.global.f32 	%f5, [%rd33];
	st.shared.f32 	[%r69], %f5;
	add.s32 	%r69, %r69, 8;
	add.s64 	%rd33, %rd33, %rd11;
	add.s32 	%r68, %r68, 1;
	setp.ne.s32 	%p3, %r68, 0;
	@%p3 bra 	$L__BB0_4;
$L__BB0_5:
	bar.sync 	0;
	shl.b32 	%r19, %r2, 2;
	shl.b32 	%r20, %r1, 2;
	add.s32 	%r70, %r44, %r20;
	shl.b32 	%r22, %r2, 4;
	shl.b32 	%r23, %r2, 3;
	mul.lo.s32 	%r24, %r2, 12;
	mov.u64 	%rd34, %rd1;
$L__BB0_6:
	ld.shared.f32 	%f6, [%r70];
	add.s64 	%rd27, %rd34, %rd3;
	st.global.f32 	[%rd27], %f6;
	add.s32 	%r57, %r70, %r19;
	ld.shared.f32 	%f7, [%r57];
	add.s64 	%rd28, %rd34, %rd7;
	st.global.f32 	[%rd28], %f7;
	add.s32 	%r58, %r70, %r23;
	ld.shared.f32 	%f8, [%r58];
	add.s64 	%rd29, %rd34, %rd6;
	st.global.f32 	[%rd29], %f8;
	add.s32 	%r59, %r70, %r24;
	ld.shared.f32 	%f9, [%r59];
	add.s64 	%rd30, %rd34, %rd5;
	st.global.f32 	[%rd30], %f9;
	add.s32 	%r71, %r71, 4;
	add.s64 	%rd34, %rd34, %rd4;
	add.s32 	%r70, %r70, %r22;
	setp.ne.s32 	%p4, %r71, 0;
	@%p4 bra 	$L__BB0_6;
	setp.eq.s32 	%p5, %r5, 0;
	@%p5 bra 	$L__BB0_10;
	mul.lo.s32 	%r60, %r2, %r6;
	shl.b32 	%r61, %r60, 2;
	add.s32 	%r62, %r1, %r61;
	mul.wide.u32 	%rd31, %r62, 4;
	add.s64 	%rd35, %rd1, %rd31;
	mul.wide.u32 	%rd17, %r2, 4;
	shl.b32 	%r63, %r60, 4;
	add.s32 	%r64, %r63, %r20;
	add.s32 	%r73, %r44, %r64;
	neg.s32 	%r72, %r5;
$L__BB0_9:
	.pragma "nounroll";
	ld.shared.f32 	%f10, [%r73];
	st.global.f32 	[%rd35], %f10;
	add.s64 	%rd35, %rd35, %rd17;
	add.s32 	%r73, %r73, %r19;
	add.s32 	%r72, %r72, 1;
	setp.ne.s32 	%p6, %r72, 0;
	@%p6 bra 	$L__BB0_9;
$L__BB0_10:
	ret;

}


// ===== COMPILED SASS (sm_100) =====

	.target	sm_100

	.elftype	@"ET_EXEC"


//--------------------- .note.nv.tkinfo           --------------------------
	.section	.note.nv.tkinfo,"",@"SHT_NOTE"
	.sectionflags	@"SHF_NOTE_NV_TKINFO"
	.tkinfo
        /*0018*/ 	.word	0x00000002
        /*0030*/ 	.string	""
        /*0030*/ 	.string	"ptxas"
        /*0030*/ 	.string	"Cuda compilation tools, release 13.0, V13.0.88"
        /*0030*/ 	.string	"Build cuda_13.0.r13.0/compiler.36424714_0"
        /*0030*/ 	.string	"-arch sm_100 -m 64 "



//--------------------- .note.nv.cuinfo           --------------------------
	.section	.note.nv.cuinfo,"",@"SHT_NOTE"
	.sectionflags	@"SHF_NOTE_NV_CUINFO"
        /*0018*/ 	.short	0x0002
        /*001a*/ 	.short	0x0064
        /*001c*/ 	.short	0x0082
	.zero		2


//--------------------- .nv.info                  --------------------------
	.section	.nv.info,"",@"SHT_CUDA_INFO"
	.align	4


	//----- nvinfo : EIATTR_REGCOUNT
	.align		4
        /*0000*/ 	.byte	0x04, 0x2f
        /*0002*/ 	.short	(.L_1 - .L_0)
	.align		4
.L_0:
        /*0004*/ 	.word	index@(_Z11kernel_calliPfS_)
        /*0008*/ 	.word	0x00000020


	//----- nvinfo : EIATTR_FRAME_SIZE
	.align		4
.L_1:
        /*000c*/ 	.byte	0x04, 0x11
        /*000e*/ 	.short	(.L_3 - .L_2)
	.align		4
.L_2:
        /*0010*/ 	.word	index@($__internal_0_$__cuda_sm20_div_u16)
        /*0014*/ 	.word	0x00000000


	//----- nvinfo : EIATTR_FRAME_SIZE
	.align		4
.L_3:
        /*0018*/ 	.byte	0x04, 0x11
        /*001a*/ 	.short	(.L_5 - .L_4)
	.align		4
.L_4:
        /*001c*/ 	.word	index@(_Z11kernel_calliPfS_)
        /*0020*/ 	.word	0x00000000


	//----- nvinfo : EIATTR_MIN_STACK_SIZE
	.align		4
.L_5:
        /*0024*/ 	.byte	0x04, 0x12
        /*0026*/ 	.short	(.L_7 - .L_6)
	.align		4
.L_6:
        /*0028*/ 	.word	index@(_Z11kernel_calliPfS_)
        /*002c*/ 	.word	0x00000000
.L_7:


//--------------------- .nv.compat                --------------------------
	.section	.nv.compat,"",@"SHT_CUDA_COMPAT_INFO"
	.align	4
        /*0000*/ 	.byte	0x02, 0x09, 0x00, 0x00, 0x02, 0x02, 0x01, 0x00, 0x02, 0x05, 0x05, 0x00, 0x03, 0x07, 0x01, 0x01
        /*0010*/ 	.byte	0x02, 0x03, 0x00, 0x00, 0x02, 0x06, 0x01, 0x00, 0x04, 0x0b, 0x08, 0x00, 0x01, 0x00, 0x00, 0x00
        /*0020*/ 	.byte	0x00, 0x00, 0x00, 0x00


//--------------------- .nv.info._Z11kernel_calliPfS_ --------------------------
	.section	.nv.info._Z11kernel_calliPfS_,"",@"SHT_CUDA_INFO"
	.sectionflags	@""
	.align	4


	//----- nvinfo : EIATTR_CUDA_API_VERSION
	.align		4
        /*0000*/ 	.byte	0x04, 0x37
        /*0002*/ 	.short	(.L_9 - .L_8)
.L_8:
        /*0004*/ 	.word	0x00000082


	//----- nvinfo : EIATTR_KPARAM_INFO
	.align		4
.L_9:
        /*0008*/ 	.byte	0x04, 0x17
        /*000a*/ 	.short	(.L_11 - .L_10)
.L_10:
        /*000c*/ 	.word	0x00000000
        /*0010*/ 	.short	0x0002
        /*0012*/ 	.short	0x0010
        /*0014*/ 	.byte	0x00, 0xf5, 0x21, 0x00


	//----- nvinfo : EIATTR_KPARAM_INFO
	.align		4
.L_11:
        /*0018*/ 	.byte	0x04, 0x17
        /*001a*/ 	.short	(.L_13 - .L_12)
.L_12:
        /*001c*/ 	.word	0x00000000
        /*0020*/ 	.short	0x0001
        /*0022*/ 	.short	0x0008
        /*0024*/ 	.byte	0x00, 0xf5, 0x21, 0x00


	//----- nvinfo : EIATTR_KPARAM_INFO
	.align		4
.L_13:
        /*0028*/ 	.byte	0x04, 0x17
        /*002a*/ 	.short	(.L_15 - .L_14)
.L_14:
        /*002c*/ 	.word	0x00000000
        /*0030*/ 	.short	0x0000
        /*0032*/ 	.short	0x0000
        /*0034*/ 	.byte	0x00, 0xf0, 0x11, 0x00


	//----- nvinfo : EIATTR_SPARSE_MMA_MASK
	.align		4
.L_15:
        /*0038*/ 	.byte	0x03, 0x50
        /*003a*/ 	.short	0x0000


	//----- nvinfo : EIATTR_MAXREG_COUNT
	.align		4
        /*003c*/ 	.byte	0x03, 0x1b
        /*003e*/ 	.short	0x00ff


	//----- nvinfo : EIATTR_NUM_BARRIERS
	.align		4
        /*0040*/ 	.byte	0x02, 0x4c
        /*0042*/ 	.byte	0x01
	.zero		1


	//----- nvinfo : EIATTR_MERCURY_ISA_VERSION
	.align		4
        /*0044*/ 	.byte	0x03, 0x5f
        /*0046*/ 	.short	0x0101


	//----- nvinfo : EIATTR_VRC_CTA_INIT_COUNT
	.align		4
        /*0048*/ 	.byte	0x02, 0x4a
	.zero		1
	.zero		1


	//----- nvinfo : EIATTR_EXIT_INSTR_OFFSETS
	.align		4
        /*004c*/ 	.byte	0x04, 0x1c
        /*004e*/ 	.short	(.L_17 - .L_16)


	//   ....[0]....
.L_16:
        /*0050*/ 	.word	0x000012e0


	//   ....[1]....
        /*0054*/ 	.word	0x000013d0


	//----- nvinfo : EIATTR_CRS_STACK_SIZE
	.align		4
.L_17:
        /*0058*/ 	.byte	0x04, 0x1e
        /*005a*/ 	.short	(.L_19 - .L_18)
.L_18:
        /*005c*/ 	.word	0x00000000


	//----- nvinfo : EIATTR_CBANK_PARAM_SIZE
	.align		4
.L_19:
        /*0060*/ 	.byte	0x03, 0x19
        /*0062*/ 	.short	0x0018


	//----- nvinfo : EIATTR_PARAM_CBANK
	.align		4
        /*0064*/ 	.byte	0x04, 0x0a
        /*0066*/ 	.short	(.L_21 - .L_20)
	.align		4
.L_20:
        /*0068*/ 	.word	index@(.nv.constant0._Z11kernel_calliPfS_)
        /*006c*/ 	.short	0x0380
        /*006e*/ 	.short	0x0018


	//----- nvinfo : EIATTR_SW_WAR
	.align		4
.L_21:
        /*0070*/ 	.byte	0x04, 0x36
        /*0072*/ 	.short	(.L_23 - .L_22)
.L_22:
        /*0074*/ 	.word	0x00000008
.L_23:


//--------------------- .nv.callgraph             --------------------------
	.section	.nv.callgraph,"",@"SHT_CUDA_CALLGRAPH"
	.align	4
	.sectionentsize	8
	.align		4
        /*0000*/ 	.word	0x00000000
	.align		4
        /*0004*/ 	.word	0xffffffff
	.align		4
        /*0008*/ 	.word	0x00000000
	.align		4
        /*000c*/ 	.word	0xfffffffe
	.align		4
        /*0010*/ 	.word	0x00000000
	.align		4
        /*0014*/ 	.word	0xfffffffd
	.align		4
        /*0018*/ 	.word	0x00000000
	.align		4
        /*001c*/ 	.word	0xfffffffc


//--------------------- .text._Z11kernel_calliPfS_ --------------------------
	.section	.text._Z11kernel_calliPfS_,"ax",@progbits
	.align	128
        .global         _Z11kernel_calliPfS_
        .type           _Z11kernel_calliPfS_,@function
        .size           _Z11kernel_calliPfS_,(.L_x_14 - _Z11kernel_calliPfS_)
        .other          _Z11kernel_calliPfS_,@"STO_CUDA_ENTRY STV_DEFAULT"
_Z11kernel_calliPfS_:
.text._Z11kernel_calliPfS_:
[----:B------:R-:W-:Y:S08]  /*0000*/  LDC R1, c[0x0][0x37c] ;  /* 0x0000df00ff017b82 */ /* 0x000ff00000000800 */
[----:B------:R-:W0:Y:S01]  /*0010*/  LDC R3, c[0x0][0x360] ;  /* 0x0000d800ff037b82 */ /* 0x000e220000000800 */
[----:B------:R-:W1:Y:S01]  /*0020*/  S2R R0, SR_TID.X ;  /* 0x0000000000007919 */ /* 0x000e620000002100 */
[----:B0-----:R-:W-:-:S02]  /*0030*/  LOP3.LUT R2, R3, 0xffff, RZ, 0xc0, !PT ;  /* 0x0000ffff03027812 */ /* 0x001fc400078ec0ff */
[----:B-1----:R-:W-:-:S07]  /*0040*/  MOV R8, 0x60 ;  /* 0x0000006000087802 */ /* 0x002fce0000000f00 */
[----:B------:R-:W-:Y:S05]  /*0050*/  CALL.REL.NOINC `($__internal_0_$__cuda_sm20_div_u16) ;  /* 0x0000001000e07944 */ /* 0x000fea0003c00000 */
[----:B------:R-:W0:Y:S01]  /*0060*/  S2R R9, SR_CgaCtaId ;  /* 0x0000000000097919 */ /* 0x000e220000008800 */
[----:B------:R-:W-:Y:S01]  /*0070*/  LOP3.LUT R12, R12, 0xffff, RZ, 0xc0, !PT ;  /* 0x0000ffff0c0c7812 */ /* 0x000fe200078ec0ff */
[----:B------:R-:W1:Y:S01]  /*0080*/  LDC.64 R16, c[0x0][0x388] ;  /* 0x0000e200ff107b82 */ /* 0x000e620000000a00 */
[----:B------:R-:W-:Y:S01]  /*0090*/  SHF.R.U32.HI R4, RZ, 0x6, R0 ;  /* 0x00000006ff047819 */ /* 0x000fe20000011600 */
[----:B------:R-:W2:Y:S01]  /*00a0*/  LDCU.64 UR4, c[0x0][0x358] ;  /* 0x00006b00ff0477ac */ /* 0x000ea20008000a00 */
[----:B------:R-:W-:Y:S02]  /*00b0*/  LOP3.LUT R5, R12, 0x1ffc, RZ, 0xc0, !PT ;  /* 0x00001ffc0c057812 */ /* 0x000fe400078ec0ff */
[----:B------:R-:W-:Y:S02]  /*00c0*/  SHF.L.U32 R2, R0, 0x8, RZ ;  /* 0x0000000800027819 */ /* 0x000fe400000006ff */
[----:B------:R-:W-:Y:S02]  /*00d0*/  IADD3 R5, PT, PT, -R5, RZ, RZ ;  /* 0x000000ff05057210 */ /* 0x000fe40007ffe1ff */
[----:B------:R-:W-:-:S02]  /*00e0*/  MOV R6, 0x400 ;  /* 0x0000040000067802 */ /* 0x000fc40000000f00 */
[----:B------:R-:W-:Y:S02]  /*00f0*/  ISETP.GE.AND P0, PT, R5, RZ, PT ;  /* 0x000000ff0500720c */ /* 0x000fe40003f06270 */
[----:B------:R-:W-:Y:S02]  /*0100*/  SHF.L.U32 R7, R4, 0x2, RZ ;  /* 0x0000000204077819 */ /* 0x000fe400000006ff */
[----:B------:R-:W-:Y:S02]  /*0110*/  LOP3.LUT R10, R12, 0x3, RZ, 0xc0, !PT ;  /* 0x000000030c0a7812 */ /* 0x000fe400078ec0ff */
[----:B------:R-:W-:Y:S01]  /*0120*/  LOP3.LUT R11, R7, 0x3f00, R2, 0xf8, !PT ;  /* 0x00003f00070b7812 */ /* 0x000fe200078ef802 */
[C---:B------:R-:W-:Y:S01]  /*0130*/  IMAD R7, R3.reuse, 0x3, R0 ;  /* 0x0000000303077824 */ /* 0x040fe200078e0200 */
[----:B------:R-:W-:Y:S02]  /*0140*/  LEA R8, R3, R0, 0x1 ;  /* 0x0000000003087211 */ /* 0x000fe400078e08ff */
[----:B------:R-:W-:-:S02]  /*0150*/  SHF.R.U32.HI R12, RZ, 0x2, R12 ;  /* 0x00000002ff0c7819 */ /* 0x000fc4000001160c */
[----:B0-----:R-:W-:Y:S02]  /*0160*/  LEA R6, R9, R6, 0x18 ;  /* 0x0000000609067211 */ /* 0x001fe400078ec0ff */
[----:B------:R-:W-:Y:S02]  /*0170*/  IADD3 R9, PT, PT, R0, R3, RZ ;  /* 0x0000000300097210 */ /* 0x000fe40007ffe0ff */
[----:B------:R-:W-:Y:S02]  /*0180*/  IADD3 R2, PT, PT, R11, 0x10, R6 ;  /* 0x000000100b027810 */ /* 0x000fe40007ffe006 */
[----:B------:R-:W-:Y:S01]  /*0190*/  MOV R11, R5 ;  /* 0x00000005000b7202 */ /* 0x000fe20000000f00 */
[----:B--2---:R-:W-:Y:S06]  /*01a0*/  @P0 BRA `(.L_x_0) ;  /* 0x00000004007c0947 */ /* 0x004fec0003800000 */
[----:B------:R-:W-:Y:S02]  /*01b0*/  IADD3 R13, PT, PT, -R11, RZ, RZ ;  /* 0x000000ff0b0d7210 */ /* 0x000fe40007ffe1ff */
[----:B------:R-:W-:Y:S02]  /*01c0*/  PLOP3.LUT P0, PT, PT, PT, PT, 0x80, 0x8 ;  /* 0x000000000008781c */ /* 0x000fe40003f0f070 */
[----:B------:R-:W-:-:S13]  /*01d0*/  ISETP.GT.AND P1, PT, R13, 0xc, PT ;  /* 0x0000000c0d00780c */ /* 0x000fda0003f24270 */
[----:B------:R-:W-:Y:S05]  /*01e0*/  @!P1 BRA `(.L_x_1) ;  /* 0x0000000000e49947 */ /* 0x000fea0003800000 */
[----:B------:R-:W-:-:S13]  /*01f0*/  PLOP3.LUT P0, PT, PT, PT, PT, 0x8, 0x80 ;  /* 0x000000000080781c */ /* 0x000fda0003f0e170 */
.L_x_2:
[----:B-1----:R-:W-:-:S04]  /*0200*/  IMAD.WIDE.U32 R28, R0, 0x4, R16 ;  /* 0x00000004001c7825 */ /* 0x002fc800078e0010 */
[--C-:B------:R-:W-:Y:S01]  /*0210*/  IMAD.WIDE.U32 R26, R9, 0x4, R16.reuse ;  /* 0x00000004091a7825 */ /* 0x100fe200078e0010 */
[----:B------:R-:W2:Y:S03]  /*0220*/  LDG.E R22, desc[UR4][R28.64] ;  /* 0x000000041c167981 */ /* 0x000ea6000c1e1900 */
[--C-:B------:R-:W-:Y:S02]  /*0230*/  IMAD.WIDE.U32 R18, R3, 0x10, R16.reuse ;  /* 0x0000001003127825 */ /* 0x100fe400078e0010 */
[----:B------:R-:W3:Y:S02]  /*0240*/  LDG.E R26, desc[UR4][R26.64] ;  /* 0x000000041a1a7981 */ /* 0x000ee4000c1e1900 */
[----:B------:R-:W-:-:S04]  /*0250*/  IMAD.WIDE.U32 R20, R8, 0x4, R16 ;  /* 0x0000000408147825 */ /* 0x000fc800078e0010 */
[----:B------:R-:W-:Y:S01]  /*0260*/  IMAD.WIDE.U32 R16, R7, 0x4, R16 ;  /* 0x0000000407107825 */ /* 0x000fe200078e0010 */
[----:B------:R-:W4:Y:S03]  /*0270*/  LDG.E R13, desc[UR4][R20.64] ;  /* 0x00000004140d7981 */ /* 0x000f26000c1e1900 */
[----:B------:R-:W-:-:S05]  /*0280*/  IMAD.WIDE.U32 R14, R0, 0x4, R18 ;  /* 0x00000004000e7825 */ /* 0x000fca00078e0012 */
[----:B------:R-:W5:Y:S04]  /*0290*/  LDG.E R23, desc[UR4][R14.64] ;  /* 0x000000040e177981 */ /* 0x000f68000c1e1900 */
[----:B------:R0:W3:Y:S02]  /*02a0*/  LDG.E R21, desc[UR4][R16.64] ;  /* 0x0000000410157981 */ /* 0x0000e4000c1e1900 */
[----:B0-----:R-:W-:-:S04]  /*02b0*/  IMAD.WIDE.U32 R16, R3, 0x10, R18 ;  /* 0x0000001003107825 */ /* 0x001fc800078e0012 */
[----:B------:R-:W-:-:S04]  /*02c0*/  IMAD.WIDE.U32 R14, R0, 0x4, R16 ;  /* 0x00000004000e7825 */ /* 0x000fc800078e0010 */
[--C-:B------:R-:W-:Y:S01]  /*02d0*/  IMAD.WIDE.U32 R24, R9, 0x4, R18.reuse ;  /* 0x0000000409187825 */ /* 0x100fe200078e0012 */
[----:B------:R0:W5:Y:S03]  /*02e0*/  LDG.E R20, desc[UR4][R14.64] ;  /* 0x000000040e147981 */ /* 0x000166000c1e1900 */
[C-C-:B------:R-:W-:Y:S02]  /*02f0*/  IMAD.WIDE.U32 R28, R8.reuse, 0x4, R18.reuse ;  /* 0x00000004081c7825 */ /* 0x140fe400078e0012 */
[----:B------:R-:W5:Y:S02]  /*0300*/  LDG.E R25, desc[UR4][R24.64] ;  /* 0x0000000418197981 */ /* 0x000f64000c1e1900 */
[----:B------:R-:W-:Y:S02]  /*0310*/  IMAD.WIDE.U32 R18, R7, 0x4, R18 ;  /* 0x0000000407127825 */ /* 0x000fe400078e0012 */
[----:B------:R-:W5:Y:S02]  /*0320*/  LDG.E R27, desc[UR4][R28.64] ;  /* 0x000000041c1b7981 */ /* 0x000f64000c1e1900 */
[----:B0-----:R-:W-:-:S05]  /*0330*/  IMAD.WIDE.U32 R14, R8, 0x4, R16 ;  /* 0x00000004080e7825 */ /* 0x001fca00078e0010 */
[----:B------:R0:W5:Y:S04]  /*0340*/  LDG.E R24, desc[UR4][R14.64] ;  /* 0x000000040e187981 */ /* 0x000168000c1e1900 */
[----:B------:R1:W5:Y:S01]  /*0350*/  LDG.E R29, desc[UR4][R18.64] ;  /* 0x00000004121d7981 */ /* 0x000362000c1e1900 */
[----:B0-----:R-:W-:-:S04]  /*0360*/  IMAD.WIDE.U32 R14, R7, 0x4, R16 ;  /* 0x00000004070e7825 */ /* 0x001fc800078e0010 */
[--C-:B-1----:R-:W-:Y:S01]  /*0370*/  IMAD.WIDE.U32 R18, R9, 0x4, R16.reuse ;  /* 0x0000000409127825 */ /* 0x102fe200078e0010 */
[----:B------:R0:W5:Y:S03]  /*0380*/  LDG.E R28, desc[UR4][R14.64] ;  /* 0x000000040e1c7981 */ /* 0x000166000c1e1900 */
[----:B------:R-:W-:-:S04]  /*0390*/  IMAD.WIDE.U32 R16, R3, 0x10, R16 ;  /* 0x0000001003107825 */ /* 0x000fc800078e0010 */
[--C-:B0-----:R-:W-:Y:S01]  /*03a0*/  IMAD.WIDE.U32 R14, R8, 0x4, R16.reuse ;  /* 0x00000004080e7825 */ /* 0x101fe200078e0010 */
[----:B--2---:R0:W-:Y:S04]  /*03b0*/  STS [R2+-0x10], R22 ;  /* 0xfffff01602007388 */ /* 0x0041e80000000800 */
[----:B0-----:R0:W2:Y:S04]  /*03c0*/  LDG.E R22, desc[UR4][R18.64] ;  /* 0x0000000412167981 */ /* 0x0010a8000c1e1900 */
[----:B----4-:R1:W-:Y:S01]  /*03d0*/  STS [R2], R13 ;  /* 0x0000000d02007388 */ /* 0x0103e20000000800 */
[----:B0-----:R-:W-:-:S03]  /*03e0*/  IMAD.WIDE.U32 R18, R0, 0x4, R16 ;  /* 0x0000000400127825 */ /* 0x001fc600078e0010 */
[----:B---3--:R0:W-:Y:S04]  /*03f0*/  STS [R2+0x8], R21 ;  /* 0x0000081502007388 */ /* 0x0081e80000000800 */
[----:B-1----:R1:W3:Y:S04]  /*0400*/  LDG.E R13, desc[UR4][R18.64] ;  /* 0x00000004120d7981 */ /* 0x0022e8000c1e1900 */
[----:B0-----:R0:W4:Y:S01]  /*0410*/  LDG.E R21, desc[UR4][R14.64] ;  /* 0x000000040e157981 */ /* 0x001122000c1e1900 */
[----:B-1----:R-:W-:-:S03]  /*0420*/  IMAD.WIDE.U32 R18, R9, 0x4, R16 ;  /* 0x0000000409127825 */ /* 0x002fc600078e0010 */
[----:B------:R1:W-:Y:S01]  /*0430*/  STS [R2+-0x8], R26 ;  /* 0xfffff81a02007388 */ /* 0x0003e20000000800 */
[----:B0-----:R-:W-:-:S03]  /*0440*/  IMAD.WIDE.U32 R14, R7, 0x4, R16 ;  /* 0x00000004070e7825 */ /* 0x001fc600078e0010 */
[----:B------:R-:W4:Y:S04]  /*0450*/  LDG.E R19, desc[UR4][R18.64] ;  /* 0x0000000412137981 */ /* 0x000f28000c1e1900 */
[----:B-1----:R-:W4:Y:S01]  /*0460*/  LDG.E R26, desc[UR4][R14.64] ;  /* 0x000000040e1a7981 */ /* 0x002f22000c1e1900 */
[----:B------:R-:W-:-:S05]  /*0470*/  VIADD R11, R11, 0x10 ;  /* 0x000000100b0b7836 */ /* 0x000fca0000000000 */
[----:B------:R-:W-:Y:S01]  /*0480*/  ISETP.GE.AND P1, PT, R11, -0xc, PT ;  /* 0xfffffff40b00780c */ /* 0x000fe20003f26270 */
[----:B-----5:R-:W-:Y:S01]  /*0490*/  STS [R2+0x10], R23 ;  /* 0x0000101702007388 */ /* 0x020fe20000000800 */
[----:B------:R-:W-:-:S03]  /*04a0*/  IMAD.WIDE.U32 R16, R3, 0x10, R16 ;  /* 0x0000001003107825 */ /* 0x000fc600078e0010 */
[----:B------:R-:W-:Y:S04]  /*04b0*/  STS [R2+0x18], R25 ;  /* 0x0000181902007388 */ /* 0x000fe80000000800 */
[----:B------:R-:W-:Y:S04]  /*04c0*/  STS [R2+0x20], R27 ;  /* 0x0000201b02007388 */ /* 0x000fe80000000800 */
[----:B------:R-:W-:Y:S04]  /*04d0*/  STS [R2+0x28], R29 ;  /* 0x0000281d02007388 */ /* 0x000fe80000000800 */
[----:B------:R-:W-:Y:S04]  /*04e0*/  STS [R2+0x30], R20 ;  /* 0x0000301402007388 */ /* 0x000fe80000000800 */
[----:B------:R-:W-:Y:S04]  /*04f0*/  STS [R2+0x40], R24 ;  /* 0x0000401802007388 */ /* 0x000fe80000000800 */
[----:B------:R-:W-:Y:S04]  /*0500*/  STS [R2+0x48], R28 ;  /* 0x0000481c02007388 */ /* 0x000fe80000000800 */
[----:B--2---:R-:W-:Y:S04]  /*0510*/  STS [R2+0x38], R22 ;  /* 0x0000381602007388 */ /* 0x004fe80000000800 */
[----:B---3--:R-:W-:Y:S04]  /*0520*/  STS [R2+0x50], R13 ;  /* 0x0000500d02007388 */ /* 0x008fe80000000800 */
[----:B----4-:R-:W-:Y:S04]  /*0530*/  STS [R2+0x60], R21 ;  /* 0x0000601502007388 */ /* 0x010fe80000000800 */
[----:B------:R-:W-:Y:S04]  /*0540*/  STS [R2+0x58], R19 ;  /* 0x0000581302007388 */ /* 0x000fe80000000800 */
[----:B------:R0:W-:Y:S02]  /*0550*/  STS [R2+0x68], R26 ;  /* 0x0000681a02007388 */ /* 0x0001e40000000800 */
[----:B0-----:R-:W-:Y:S01]  /*0560*/  IADD3 R2, PT, PT, R2, 0x80, RZ ;  /* 0x0000008002027810 */ /* 0x001fe20007ffe0ff */
[----:B------:R-:W-:Y:S06]  /*0570*/  @!P1 BRA `(.L_x_2) ;  /* 0xfffffffc00209947 */ /* 0x000fec000383ffff */
.L_x_1:
[----:B------:R-:W-:-:S04]  /*0580*/  IADD3 R13, PT, PT, -R11, RZ, RZ ;  /* 0x000000ff0b0d7210 */ /* 0x000fc80007ffe1ff */
[----:B------:R-:W-:-:S13]  /*0590*/  ISETP.GT.AND P1, PT, R13, 0x4, PT ;  /* 0x000000040d00780c */ /* 0x000fda0003f24270 */
[----:B------:R-:W-:Y:S05]  /*05a0*/  @!P1 BRA `(.L_x_3) ;  /* 0x0000000000749947 */ /* 0x000fea0003800000 */
[----:B-1----:R-:W-:-:S04]  /*05b0*/  IMAD.WIDE.U32 R14, R3, 0x10, R16 ;  /* 0x00000010030e7825 */ /* 0x002fc800078e0010 */
[----:B------:R-:W-:-:S04]  /*05c0*/  IMAD.WIDE.U32 R22, R0, 0x4, R16 ;  /* 0x0000000400167825 */ /* 0x000fc800078e0010 */
[--C-:B------:R-:W-:Y:S02]  /*05d0*/  IMAD.WIDE.U32 R20, R9, 0x4, R16.reuse ;  /* 0x0000000409147825 */ /* 0x100fe400078e0010 */
[----:B------:R-:W2:Y:S02]  /*05e0*/  LDG.E R23, desc[UR4][R22.64] ;  /* 0x0000000416177981 */ /* 0x000ea4000c1e1900 */
[--C-:B------:R-:W-:Y:S02]  /*05f0*/  IMAD.WIDE.U32 R18, R8, 0x4, R16.reuse ;  /* 0x0000000408127825 */ /* 0x100fe400078e0010 */
[----:B------:R-:W3:Y:S02]  /*0600*/  LDG.E R21, desc[UR4][R20.64] ;  /* 0x0000000414157981 */ /* 0x000ee4000c1e1900 */
[----:B------:R-:W-:Y:S02]  /*0610*/  IMAD.WIDE.U32 R24, R7, 0x4, R16 ;  /* 0x0000000407187825 */ /* 0x000fe400078e0010 */
[----:B------:R-:W4:Y:S02]  /*0620*/  LDG.E R19, desc[UR4][R18.64] ;  /* 0x0000000412137981 */ /* 0x000f24000c1e1900 */
[----:B------:R-:W-:-:S02]  /*0630*/  IMAD.WIDE.U32 R16, R0, 0x4, R14 ;  /* 0x0000000400107825 */ /* 0x000fc400078e000e */
[----:B------:R-:W5:Y:S02]  /*0640*/  LDG.E R25, desc[UR4][R24.64] ;  /* 0x0000000418197981 */ /* 0x000f64000c1e1900 */
[--C-:B------:R-:W-:Y:S02]  /*0650*/  IMAD.WIDE.U32 R28, R8, 0x4, R14.reuse ;  /* 0x00000004081c7825 */ /* 0x100fe400078e000e */
[----:B------:R0:W5:Y:S02]  /*0660*/  LDG.E R13, desc[UR4][R16.64] ;  /* 0x00000004100d7981 */ /* 0x000164000c1e1900 */
[--C-:B------:R-:W-:Y:S02]  /*0670*/  IMAD.WIDE.U32 R26, R7, 0x4, R14.reuse ;  /* 0x00000004071a7825 */ /* 0x100fe400078e000e */
[----:B------:R-:W5:Y:S04]  /*0680*/  LDG.E R29, desc[UR4][R28.64] ;  /* 0x000000041c1d7981 */ /* 0x000f68000c1e1900 */
[----:B------:R-:W5:Y:S01]  /*0690*/  LDG.E R27, desc[UR4][R26.64] ;  /* 0x000000041a1b7981 */ /* 0x000f62000c1e1900 */
[----:B0-----:R-:W-:-:S05]  /*06a0*/  IMAD.WIDE.U32 R16, R9, 0x4, R14 ;  /* 0x0000000409107825 */ /* 0x001fca00078e000e */
[----:B------:R0:W5:Y:S01]  /*06b0*/  LDG.E R18, desc[UR4][R16.64] ;  /* 0x0000000410127981 */ /* 0x000162000c1e1900 */
[----:B------:R-:W-:Y:S02]  /*06c0*/  PLOP3.LUT P0, PT, PT, PT, PT, 0x8, 0x80 ;  /* 0x000000000080781c */ /* 0x000fe40003f0e170 */
[----:B------:R-:W-:Y:S01]  /*06d0*/  IADD3 R11, PT, PT, R11, 0x8, RZ ;  /* 0x000000080b0b7810 */ /* 0x000fe20007ffe0ff */
[----:B0-----:R-:W-:Y:S01]  /*06e0*/  IMAD.WIDE.U32 R16, R3, 0x10, R14 ;  /* 0x0000001003107825 */ /* 0x001fe200078e000e */
[----:B--2---:R-:W-:Y:S04]  /*06f0*/  STS [R2+-0x10], R23 ;  /* 0xfffff01702007388 */ /* 0x004fe80000000800 */
[----:B---3--:R-:W-:Y:S04]  /*0700*/  STS [R2+-0x8], R21 ;  /* 0xfffff81502007388 */ /* 0x008fe80000000800 */
[----:B----4-:R-:W-:Y:S04]  /*0710*/  STS [R2], R19 ;  /* 0x0000001302007388 */ /* 0x010fe80000000800 */
[----:B-----5:R-:W-:Y:S04]  /*0720*/  STS [R2+0x8], R25 ;  /* 0x0000081902007388 */ /* 0x020fe80000000800 */
[----:B------:R-:W-:Y:S04]  /*0730*/  STS [R2+0x10], R13 ;  /* 0x0000100d02007388 */ /* 0x000fe80000000800 */
[----:B------:R-:W-:Y:S04]  /*0740*/  STS [R2+0x20], R29 ;  /* 0x0000201d02007388 */ /* 0x000fe80000000800 */
[----:B------:R-:W-:Y:S04]  /*0750*/  STS [R2+0x28], R27 ;  /* 0x0000281b02007388 */ /* 0x000fe80000000800 */
[----:B------:R0:W-:Y:S02]  /*0760*/  STS [R2+0x18], R18 ;  /* 0x0000181202007388 */ /* 0x0001e40000000800 */
[----:B0-----:R-:W-:-:S07]  /*0770*/  IADD3 R2, PT, PT, R2, 0x40, RZ ;  /* 0x0000004002027810 */ /* 0x001fce0007ffe0ff */
.L_x_3:
[----:B------:R-:W-:-:S13]  /*0780*/  ISETP.NE.OR P0, PT, R11, RZ, P0 ;  /* 0x000000ff0b00720c */ /* 0x000fda0000705670 */
[----:B------:R-:W-:Y:S05]  /*0790*/  @!P0 BRA `(.L_x_4) ;  /* 0x0000000000448947 */ /* 0x000fea0003800000 */
.L_x_0:
[----:B-1----:R-:W-:-:S04]  /*07a0*/  IMAD.WIDE.U32 R22, R0, 0x4, R16 ;  /* 0x0000000400167825 */ /* 0x002fc800078e0010 */
[--C-:B------:R-:W-:Y:S02]  /*07b0*/  IMAD.WIDE.U32 R20, R9, 0x4, R16.reuse ;  /* 0x0000000409147825 */ /* 0x100fe400078e0010 */
[----:B------:R-:W2:Y:S02]  /*07c0*/  LDG.E R23, desc[UR4][R22.64] ;  /* 0x0000000416177981 */ /* 0x000ea4000c1e1900 */
[--C-:B------:R-:W-:Y:S02]  /*07d0*/  IMAD.WIDE.U32 R18, R8, 0x4, R16.reuse ;  /* 0x0000000408127825 */ /* 0x100fe400078e0010 */
[----:B------:R-:W3:Y:S02]  /*07e0*/  LDG.E R21, desc[UR4][R20.64] ;  /* 0x0000000414157981 */ /* 0x000ee4000c1e1900 */
[----:B------:R-:W-:Y:S02]  /*07f0*/  IMAD.WIDE.U32 R14, R7, 0x4, R16 ;  /* 0x00000004070e7825 */ /* 0x000fe400078e0010 */
[----:B------:R-:W4:Y:S04]  /*0800*/  LDG.E R19, desc[UR4][R18.64] ;  /* 0x0000000412137981 */ /* 0x000f28000c1e1900 */
[----:B------:R-:W5:Y:S01]  /*0810*/  LDG.E R15, desc[UR4][R14.64] ;  /* 0x000000040e0f7981 */ /* 0x000f62000c1e1900 */
[----:B------:R-:W-:-:S04]  /*0820*/  IADD3 R11, PT, PT, R11, 0x4, RZ ;  /* 0x000000040b0b7810 */ /* 0x000fc80007ffe0ff */
[----:B------:R-:W-:Y:S01]  /*0830*/  ISETP.NE.AND P0, PT, R11, RZ, PT ;  /* 0x000000ff0b00720c */ /* 0x000fe20003f05270 */
[----:B------:R-:W-:Y:S01]  /*0840*/  IMAD.WIDE.U32 R16, R3, 0x10, R16 ;  /* 0x0000001003107825 */ /* 0x000fe200078e0010 */
[----:B--2---:R-:W-:Y:S04]  /*0850*/  STS [R2+-0x10], R23 ;  /* 0xfffff01702007388 */ /* 0x004fe80000000800 */
[----:B---3--:R-:W-:Y:S04]  /*0860*/  STS [R2+-0x8], R21 ;  /* 0xfffff81502007388 */ /* 0x008fe80000000800 */
[----:B----4-:R-:W-:Y:S04]  /*0870*/  STS [R2], R19 ;  /* 0x0000001302007388 */ /* 0x010fe80000000800 */
[----:B-----5:R0:W-:Y:S02]  /*0880*/  STS [R2+0x8], R15 ;  /* 0x0000080f02007388 */ /* 0x0201e40000000800 */
[----:B0-----:R-:W-:Y:S01]  /*0890*/  IADD3 R2, PT, PT, R2, 0x20, RZ ;  /* 0x0000002002027810 */ /* 0x001fe20007ffe0ff */
[----:B------:R-:W-:Y:S06]  /*08a0*/  @P0 BRA `(.L_x_0) ;  /* 0xfffffffc00bc0947 */ /* 0x000fec000383ffff */
.L_x_4:
[----:B------:R-:W0:Y:S01]  /*08b0*/  LDC.64 R18, c[0x0][0x390] ;  /* 0x0000e400ff127b82 */ /* 0x000e220000000a00 */
[----:B------:R-:W-:-:S13]  /*08c0*/  ISETP.NE.AND P0, PT, R10, RZ, PT ;  /* 0x000000ff0a00720c */ /* 0x000fda0003f05270 */
[----:B------:R-:W-:Y:S05]  /*08d0*/  @!P0 BRA `(.L_x_5) ;  /* 0x0000000000448947 */ /* 0x000fea0003800000 */
[----:B------:R-:W2:Y:S01]  /*08e0*/  LDC.64 R14, c[0x0][0x388] ;  /* 0x0000e200ff0e7b82 */ /* 0x000ea20000000a00 */
[----:B------:R-:W-:Y:S01]  /*08f0*/  IMAD.SHL.U32 R11, R0, 0x40, RZ ;  /* 0x00000040000b7824 */ /* 0x000fe200078e00ff */
[----:B------:R-:W-:Y:S01]  /*0900*/  IADD3 R2, PT, PT, -R10, RZ, RZ ;  /* 0x000000ff0a027210 */ /* 0x000fe20007ffe1ff */
[----:B------:R-:W-:-:S03]  /*0910*/  IMAD R13, R12, R3, RZ ;  /* 0x000000030c0d7224 */ /* 0x000fc600078e02ff */
[----:B------:R-:W-:Y:S02]  /*0920*/  LOP3.LUT R11, R11, 0xfc0, RZ, 0xe2, !PT ;  /* 0x00000fc00b0b7812 */ /* 0x000fe400078ee2ff */
[----:B------:R-:W-:Y:S02]  /*0930*/  LEA R13, R13, R0, 0x2 ;  /* 0x000000000d0d7211 */ /* 0x000fe400078e10ff */
[----:B------:R-:W-:-:S04]  /*0940*/  LOP3.LUT R11, R4, R11, RZ, 0xfc, !PT ;  /* 0x0000000b040b7212 */ /* 0x000fc800078efcff */
[----:B------:R-:W-:-:S04]  /*0950*/  LEA R11, R12, R11, 0x3 ;  /* 0x0000000b0c0b7211 */ /* 0x000fc800078e18ff */
[----:B------:R-:W-:Y:S01]  /*0960*/  LEA R11, R11, R6, 0x2 ;  /* 0x000000060b0b7211 */ /* 0x000fe200078e10ff */
[----:B--2---:R-:W-:-:S07]  /*0970*/  IMAD.WIDE.U32 R14, R13, 0x4, R14 ;  /* 0x000000040d0e7825 */ /* 0x004fce00078e000e */
.L_x_6:
[----:B------:R2:W3:Y:S01]  /*0980*/  LDG.E R4, desc[UR4][R14.64] ;  /* 0x000000040e047981 */ /* 0x0004e2000c1e1900 */
[----:B------:R-:W-:-:S04]  /*0990*/  IADD3 R2, PT, PT, R2, 0x1, RZ ;  /* 0x0000000102027810 */ /* 0x000fc80007ffe0ff */
[----:B------:R-:W-:Y:S01]  /*09a0*/  ISETP.NE.AND P0, PT, R2, RZ, PT ;  /* 0x000000ff0200720c */ /* 0x000fe20003f05270 */
[----:B--2---:R-:W-:Y:S01]  /*09b0*/  IMAD.WIDE.U32 R14, R3, 0x4, R14 ;  /* 0x00000004030e7825 */ /* 0x004fe200078e000e */
[----:B---3--:R2:W-:Y:S02]  /*09c0*/  STS [R11], R4 ;  /* 0x000000040b007388 */ /* 0x0085e40000000800 */
[----:B--2---:R-:W-:-:S09]  /*09d0*/  IADD3 R11, PT, PT, R11, 0x8, RZ ;  /* 0x000000080b0b7810 */ /* 0x004fd20007ffe0ff */
[----:B------:R-:W-:Y:S05]  /*09e0*/  @P0 BRA `(.L_x_6) ;  /* 0xfffffffc00e40947 */ /* 0x000fea000383ffff */
.L_x_5:
[----:B------:R-:W-:Y:S01]  /*09f0*/  BAR.SYNC.DEFER_BLOCKING 0x0 ;  /* 0x0000000000007b1d */ /* 0x000fe20000010000 */
[----:B------:R-:W-:Y:S01]  /*0a00*/  ISETP.GE.AND P0, PT, R5, RZ, PT ;  /* 0x000000ff0500720c */ /* 0x000fe20003f06270 */
[----:B------:R-:W-:-:S05]  /*0a10*/  IMAD.SHL.U32 R11, R0, 0x4, RZ ;  /* 0x00000004000b7824 */ /* 0x000fca00078e00ff */
[----:B------:R-:W-:-:S07]  /*0a20*/  IADD3 R24, PT, PT, R6, R11, RZ ;  /* 0x0000000b06187210 */ /* 0x000fce0007ffe0ff */
[----:B------:R-:W-:Y:S05]  /*0a30*/  @P0 BRA `(.L_x_7) ;  /* 0x0000000400d40947 */ /* 0x000fea0003800000 */
[----:B------:R-:W-:Y:S02]  /*0a40*/  IADD3 R2, PT, PT, -R5, RZ, RZ ;  /* 0x000000ff05027210 */ /* 0x000fe40007ffe1ff */
[----:B------:R-:W-:Y:S02]  /*0a50*/  PLOP3.LUT P0, PT, PT, PT, PT, 0x80, 0x8 ;  /* 0x000000000008781c */ /* 0x000fe40003f0f070 */
[----:B------:R-:W-:-:S13]  /*0a60*/  ISETP.GT.AND P1, PT, R2, 0xc, PT ;  /* 0x0000000c0200780c */ /* 0x000fda0003f24270 */
[----:B------:R-:W-:Y:S05]  /*0a70*/  @!P1 BRA `(.L_x_8) ;  /* 0x0000000400209947 */ /* 0x000fea0003800000 */
[----:B------:R-:W-:-:S13]  /*0a80*/  PLOP3.LUT P0, PT, PT, PT, PT, 0x8, 0x80 ;  /* 0x000000000080781c */ /* 0x000fda0003f0e170 */
.L_x_9:
[CC--:B------:R-:W-:Y:S01]  /*0a90*/  LEA R14, R3.reuse, R24.reuse, 0x2 ;  /* 0x00000018030e7211 */ /* 0x0c0fe200078e10ff */
[----:B---3--:R2:W3:Y:S01]  /*0aa0*/  LDS R15, [R24] ;  /* 0x00000000180f7984 */ /* 0x0084e20000000800 */
[CC--:B------:R-:W-:Y:S01]  /*0ab0*/  LEA R29, R3.reuse, R24.reuse, 0x3 ;  /* 0x00000018031d7211 */ /* 0x0c0fe200078e18ff */
[C---:B------:R-:W-:Y:S01]  /*0ac0*/  IMAD R27, R3.reuse, 0xc, R24 ;  /* 0x0000000c031b7824 */ /* 0x040fe200078e0218 */
[----:B------:R-:W-:Y:S01]  /*0ad0*/  LEA R4, R3, R24, 0x4 ;  /* 0x0000001803047211 */ /* 0x000fe200078e20ff */
[----:B------:R-:W4:Y:S01]  /*0ae0*/  LDS R21, [R14] ;  /* 0x000000000e157984 */ /* 0x000f220000000800 */
[----:B01----:R-:W-:Y:S01]  /*0af0*/  IMAD.WIDE.U32 R16, R0, 0x4, R18 ;  /* 0x0000000400107825 */ /* 0x003fe200078e0012 */
[----:B------:R-:W-:Y:S02]  /*0b00*/  IADD3 R5, PT, PT, R5, 0x10, RZ ;  /* 0x0000001005057810 */ /* 0x000fe40007ffe0ff */
[----:B------:R-:W0:Y:S01]  /*0b10*/  LDS R29, [R29] ;  /* 0x000000001d1d7984 */ /* 0x000e220000000800 */
[C---:B------:R-:W-:Y:S01]  /*0b20*/  LEA R13, R3.reuse, R4, 0x2 ;  /* 0x00000004030d7211 */ /* 0x040fe200078e10ff */
[----:B------:R-:W-:Y:S01]  /*0b30*/  IMAD R28, R3, 0x8, R4 ;  /* 0x00000008031c7824 */ /* 0x000fe200078e0204 */
[----:B------:R-:W-:Y:S01]  /*0b40*/  ISETP.GE.AND P1, PT, R5, -0xc, PT ;  /* 0xfffffff40500780c */ /* 0x000fe20003f26270 */
[----:B------:R-:W1:Y:S01]  /*0b50*/  LDS R27, [R27] ;  /* 0x000000001b1b7984 */ /* 0x000e620000000800 */
[----:B--2---:R-:W-:-:S03]  /*0b60*/  IMAD.WIDE.U32 R24, R9, 0x4, R18 ;  /* 0x0000000409187825 */ /* 0x004fc600078e0012 */
[----:B------:R2:W5:Y:S01]  /*0b70*/  LDS R2, [R4] ;  /* 0x0000000004027984 */ /* 0x0005620000000800 */
[C---:B------:R-:W-:Y:S02]  /*0b80*/  IMAD R26, R3.reuse, 0xc, R4 ;  /* 0x0000000c031a7824 */ /* 0x040fe400078e0204 */
[----:B------:R-:W-:Y:S01]  /*0b90*/  IMAD.WIDE.U32 R22, R8, 0x4, R18 ;  /* 0x0000000408167825 */ /* 0x000fe200078e0012 */
[----:B------:R-:W5:Y:S01]  /*0ba0*/  LDS R13, [R13] ;  /* 0x000000000d0d7984 */ /* 0x000f620000000800 */
[----:B--2---:R-:W-:-:S03]  /*0bb0*/  LEA R4, R3, R4, 0x4 ;  /* 0x0000000403047211 */ /* 0x004fc600078e20ff */
[----:B------:R-:W2:Y:S04]  /*0bc0*/  LDS R28, [R28] ;  /* 0x000000001c1c7984 */ /* 0x000ea80000000800 */
[----:B------:R-:W2:Y:S04]  /*0bd0*/  LDS R26, [R26] ;  /* 0x000000001a1a7984 */ /* 0x000ea80000000800 */
[----:B---3--:R3:W-:Y:S04]  /*0be0*/  STG.E desc[UR4][R16.64], R15 ;  /* 0x0000000f10007986 */ /* 0x0087e8000c101904 */
[----:B----4-:R4:W-:Y:S04]  /*0bf0*/  STG.E desc[UR4][R24.64], R21 ;  /* 0x0000001518007986 */ /* 0x0109e8000c101904 */
[----:B0-----:R-:W-:Y:S01]  /*0c00*/  STG.E desc[UR4][R22.64], R29 ;  /* 0x0000001d16007986 */ /* 0x001fe2000c101904 */
[----:B---3--:R-:W-:-:S03]  /*0c10*/  IMAD.WIDE.U32 R14, R3, 0x10, R18 ;  /* 0x00000010030e7825 */ /* 0x008fc600078e0012 */
[----:B------:R0:W3:Y:S01]  /*0c20*/  LDS R29, [R4] ;  /* 0x00000000041d7984 */ /* 0x0000e20000000800 */
[----:B----4-:R-:W-:Y:S01]  /*0c30*/  IMAD.WIDE.U32 R20, R7, 0x4, R18 ;  /* 0x0000000407147825 */ /* 0x010fe200078e0012 */
[CC--:B------:R-:W-:Y:S02]  /*0c40*/  LEA R18, R3.reuse, R4.reuse, 0x2 ;  /* 0x0000000403127211 */ /* 0x0c0fe400078e10ff */
[CC--:B------:R-:W-:Y:S01]  /*0c50*/  LEA R24, R3.reuse, R4.reuse, 0x3 ;  /* 0x0000000403187211 */ /* 0x0c0fe200078e18ff */
[----:B------:R-:W-:Y:S01]  /*0c60*/  IMAD.WIDE.U32 R16, R0, 0x4, R14 ;  /* 0x0000000400107825 */ /* 0x000fe200078e000e */
[----:B-1----:R-:W-:Y:S03]  /*0c70*/  STG.E desc[UR4][R20.64], R27 ;  /* 0x0000001b14007986 */ /* 0x002fe6000c101904 */
[C---:B------:R-:W-:Y:S01]  /*0c80*/  IMAD R25, R3.reuse, 0xc, R4 ;  /* 0x0000000c03197824 */ /* 0x040fe200078e0204 */
[----:B------:R1:W4:Y:S01]  /*0c90*/  LDS R27, [R18] ;  /* 0x00000000121b7984 */ /* 0x0003220000000800 */
[----:B0-----:R-:W-:-:S03]  /*0ca0*/  LEA R4, R3, R4, 0x4 ;  /* 0x0000000403047211 */ /* 0x001fc600078e20ff */
[----:B-----5:R0:W-:Y:S01]  /*0cb0*/  STG.E desc[UR4][R16.64], R2 ;  /* 0x0000000210007986 */ /* 0x0201e2000c101904 */
[CC--:B------:R-:W-:Y:S02]  /*0cc0*/  LEA R22, R3.reuse, R4.reuse, 0x2 ;  /* 0x0000000403167211 */ /* 0x0c0fe400078e10ff */
[----:B------:R-:W-:Y:S01]  /*0cd0*/  LEA R23, R3, R4, 0x3 ;  /* 0x0000000403177211 */ /* 0x000fe200078e18ff */
[--C-:B-1----:R-:W-:Y:S01]  /*0ce0*/  IMAD.WIDE.U32 R18, R9, 0x4, R14.reuse ;  /* 0x0000000409127825 */ /* 0x102fe200078e000e */
[----:B------:R-:W1:Y:S03]  /*0cf0*/  LDS R2, [R24] ;  /* 0x0000000018027984 */ /* 0x000e660000000800 */
[--C-:B------:R-:W-:Y:S01]  /*0d00*/  IMAD.WIDE.U32 R20, R7, 0x4, R14.reuse ;  /* 0x0000000407147825 */ /* 0x100fe200078e000e */
[----:B------:R5:W-:Y:S03]  /*0d10*/  STG.E desc[UR4][R18.64], R13 ;  /* 0x0000000d12007986 */ /* 0x000be6000c101904 */
[--C-:B0-----:R-:W-:Y:S01]  /*0d20*/  IMAD.WIDE.U32 R16, R8, 0x4, R14.reuse ;  /* 0x0000000408107825 */ /* 0x101fe200078e000e */
[----:B------:R-:W0:Y:S03]  /*0d30*/  LDS R25, [R25] ;  /* 0x0000000019197984 */ /* 0x000e260000000800 */
[C---:B------:R-:W-:Y:S01]  /*0d40*/  IMAD.WIDE.U32 R14, R3.reuse, 0x10, R14 ;  /* 0x00000010030e7825 */ /* 0x040fe200078e000e */
[----:B------:R-:W0:Y:S03]  /*0d50*/  LDS R24, [R4] ;  /* 0x0000000004187984 */ /* 0x000e260000000800 */
[----:B-----5:R-:W-:Y:S01]  /*0d60*/  IMAD R13, R3, 0xc, R4 ;  /* 0x0000000c030d7824 */ /* 0x020fe200078e0204 */
[----:B------:R-:W5:Y:S01]  /*0d70*/  LDS R22, [R22] ;  /* 0x0000000016167984 */ /* 0x000f620000000800 */
[----:B------:R-:W-:-:S03]  /*0d80*/  IMAD.WIDE.U32 R18, R9, 0x4, R14 ;  /* 0x0000000409127825 */ /* 0x000fc600078e000e */
[----:B------:R-:W5:Y:S04]  /*0d90*/  LDS R23, [R23] ;  /* 0x0000000017177984 */ /* 0x000f680000000800 */
[----:B------:R-:W5:Y:S04]  /*0da0*/  LDS R13, [R13] ;  /* 0x000000000d0d7984 */ /* 0x000f680000000800 */
[----:B--2---:R2:W-:Y:S04]  /*0db0*/  STG.E desc[UR4][R16.64], R28 ;  /* 0x0000001c10007986 */ /* 0x0045e8000c101904 */
[----:B------:R3:W-:Y:S01]  /*0dc0*/  STG.E desc[UR4][R20.64], R26 ;  /* 0x0000001a14007986 */ /* 0x0007e2000c101904 */
[----:B--2---:R-:W-:-:S04]  /*0dd0*/  IMAD.WIDE.U32 R16, R0, 0x4, R14 ;  /* 0x0000000400107825 */ /* 0x004fc800078e000e */
[--C-:B---3--:R-:W-:Y:S01]  /*0de0*/  IMAD.WIDE.U32 R20, R8, 0x4, R14.reuse ;  /* 0x0000000408147825 */ /* 0x108fe200078e000e */
[----:B------:R-:W-:Y:S04]  /*0df0*/  STG.E desc[UR4][R16.64], R29 ;  /* 0x0000001d10007986 */ /* 0x000fe8000c101904 */
[----:B----4-:R2:W-:Y:S04]  /*0e00*/  STG.E desc[UR4][R18.64], R27 ;  /* 0x0000001b12007986 */ /* 0x0105e8000c101904 */
[----:B-1----:R1:W-:Y:S01]  /*0e10*/  STG.E desc[UR4][R20.64], R2 ;  /* 0x0000000214007986 */ /* 0x0023e2000c101904 */
[----:B--2---:R-:W-:-:S04]  /*0e20*/  IMAD.WIDE.U32 R18, R7, 0x4, R14 ;  /* 0x0000000407127825 */ /* 0x004fc800078e000e */
[----:B------:R-:W-:Y:S01]  /*0e30*/  IMAD.WIDE.U32 R14, R3, 0x10, R14 ;  /* 0x00000010030e7825 */ /* 0x000fe200078e000e */
[----:B0-----:R0:W-:Y:S03]  /*0e40*/  STG.E desc[UR4][R18.64], R25 ;  /* 0x0000001912007986 */ /* 0x0011e6000c101904 */
[----:B------:R-:W-:-:S04]  /*0e50*/  IMAD.WIDE.U32 R28, R0, 0x4, R14 ;  /* 0x00000004001c7825 */ /* 0x000fc800078e000e */
[--C-:B------:R-:W-:Y:S01]  /*0e60*/  IMAD.WIDE.U32 R26, R9, 0x4, R14.reuse ;  /* 0x00000004091a7825 */ /* 0x100fe200078e000e */
[----:B------:R2:W-:Y:S03]  /*0e70*/  STG.E desc[UR4][R28.64], R24 ;  /* 0x000000181c007986 */ /* 0x0005e6000c101904 */
[--C-:B-1----:R-:W-:Y:S01]  /*0e80*/  IMAD.WIDE.U32 R20, R8, 0x4, R14.reuse ;  /* 0x0000000408147825 */ /* 0x102fe200078e000e */
[----:B-----5:R3:W-:Y:S03]  /*0e90*/  STG.E desc[UR4][R26.64], R22 ;  /* 0x000000161a007986 */ /* 0x0207e6000c101904 */
[--C-:B------:R-:W-:Y:S01]  /*0ea0*/  IMAD.WIDE.U32 R16, R7, 0x4, R14.reuse ;  /* 0x0000000407107825 */ /* 0x100fe200078e000e */
[----:B------:R3:W-:Y:S03]  /*0eb0*/  STG.E desc[UR4][R20.64], R23 ;  /* 0x0000001714007986 */ /* 0x0007e6000c101904 */
[C---:B0-----:R-:W-:Y:S01]  /*0ec0*/  IMAD.WIDE.U32 R18, R3.reuse, 0x10, R14 ;  /* 0x0000001003127825 */ /* 0x041fe200078e000e */
[----:B------:R3:W-:Y:S03]  /*0ed0*/  STG.E desc[UR4][R16.64], R13 ;  /* 0x0000000d10007986 */ /* 0x0007e6000c101904 */
[----:B--2---:R-:W-:Y:S01]  /*0ee0*/  IMAD R24, R3, 0x10, R4 ;  /* 0x0000001003187824 */ /* 0x004fe200078e0204 */
[----:B------:R-:W-:Y:S06]  /*0ef0*/  @!P1 BRA `(.L_x_9) ;  /* 0xfffffff800e49947 */ /* 0x000fec000383ffff */
.L_x_8:
[----:B------:R-:W-:-:S04]  /*0f00*/  IADD3 R2, PT, PT, -R5, RZ, RZ ;  /* 0x000000ff05027210 */ /* 0x000fc80007ffe1ff */
[----:B------:R-:W-:-:S13]  /*0f10*/  ISETP.GT.AND P1, PT, R2, 0x4, PT ;  /* 0x000000040200780c */ /* 0x000fda0003f24270 */
[----:B------:R-:W-:Y:S05]  /*0f20*/  @!P1 BRA `(.L_x_10) ;  /* 0x0000000000909947 */ /* 0x000fea0003800000 */
[CC--:B------:R-:W-:Y:S01]  /*0f30*/  LEA R25, R3.reuse, R24.reuse, 0x2 ;  /* 0x0000001803197211 */ /* 0x0c0fe200078e10ff */
[----:B---3--:R-:W2:Y:S01]  /*0f40*/  LDS R23, [R24] ;  /* 0x0000000018177984 */ /* 0x008ea20000000800 */
[CC--:B------:R-:W-:Y:S01]  /*0f50*/  LEA R26, R3.reuse, R24.reuse, 0x3 ;  /* 0x00000018031a7211 */ /* 0x0c0fe200078e18ff */
[C---:B------:R-:W-:Y:S01]  /*0f60*/  IMAD R28, R3.reuse, 0xc, R24 ;  /* 0x0000000c031c7824 */ /* 0x040fe200078e0218 */
[C---:B------:R-:W-:Y:S01]  /*0f70*/  LEA R2, R3.reuse, R24, 0x4 ;  /* 0x0000001803027211 */ /* 0x040fe200078e20ff */
[----:B0-----:R-:W-:Y:S01]  /*0f80*/  IMAD.WIDE.U32 R20, R0, 0x4, R18 ;  /* 0x0000000400147825 */ /* 0x001fe200078e0012 */
[----:B------:R-:W0:Y:S01]  /*0f90*/  LDS R25, [R25] ;  /* 0x0000000019197984 */ /* 0x000e220000000800 */
[----:B------:R-:W-:Y:S02]  /*0fa0*/  PLOP3.LUT P0, PT, PT, PT, PT, 0x8, 0x80 ;  /* 0x000000000080781c */ /* 0x000fe40003f0e170 */
[CC--:B------:R-:W-:Y:S01]  /*0fb0*/  LEA R27, R3.reuse, R2.reuse, 0x2 ;  /* 0x00000002031b7211 */ /* 0x0c0fe200078e10ff */
[----:B------:R-:W3:Y:S01]  /*0fc0*/  LDS R26, [R26] ;  /* 0x000000001a1a7984 */ /* 0x000ee20000000800 */
[C---:B------:R-:W-:Y:S01]  /*0fd0*/  LEA R29, R3.reuse, R2, 0x3 ;  /* 0x00000002031d7211 */ /* 0x040fe200078e18ff */
[----:B------:R-:W-:Y:S01]  /*0fe0*/  IMAD R13, R3, 0xc, R2 ;  /* 0x0000000c030d7824 */ /* 0x000fe200078e0202 */
[----:B------:R-:W-:Y:S01]  /*0ff0*/  IADD3 R5, PT, PT, R5, 0x8, RZ ;  /* 0x0000000805057810 */ /* 0x000fe20007ffe0ff */
[----:B------:R-:W4:Y:S01]  /*1000*/  LDS R28, [R28] ;  /* 0x000000001c1c7984 */ /* 0x000f220000000800 */
[----:B-1----:R-:W-:-:S03]  /*1010*/  IMAD.WIDE.U32 R16, R9, 0x4, R18 ;  /* 0x0000000409107825 */ /* 0x002fc600078e0012 */
[----:B------:R-:W1:Y:S01]  /*1020*/  LDS R4, [R2] ;  /* 0x0000000002047984 */ /* 0x000e620000000800 */
[----:B------:R-:W-:-:S03]  /*1030*/  IMAD.WIDE.U32 R14, R8, 0x4, R18 ;  /* 0x00000004080e7825 */ /* 0x000fc600078e0012 */
[----:B------:R-:W5:Y:S04]  /*1040*/  LDS R27, [R27] ;  /* 0x000000001b1b7984 */ /* 0x000f680000000800 */
[----:B------:R-:W5:Y:S04]  /*1050*/  LDS R29, [R29] ;  /* 0x000000001d1d7984 */ /* 0x000f680000000800 */
[----:B------:R-:W5:Y:S04]  /*1060*/  LDS R13, [R13] ;  /* 0x000000000d0d7984 */ /* 0x000f680000000800 */
[----:B--2---:R2:W-:Y:S04]  /*1070*/  STG.E desc[UR4][R20.64], R23 ;  /* 0x0000001714007986 */ /* 0x0045e8000c101904 */
[----:B0-----:R0:W-:Y:S04]  /*1080*/  STG.E desc[UR4][R16.64], R25 ;  /* 0x0000001910007986 */ /* 0x0011e8000c101904 */
[----:B---3--:R3:W-:Y:S01]  /*1090*/  STG.E desc[UR4][R14.64], R26 ;  /* 0x0000001a0e007986 */ /* 0x0087e2000c101904 */
[----:B--2---:R-:W-:-:S04]  /*10a0*/  IMAD.WIDE.U32 R22, R3, 0x10, R18 ;  /* 0x0000001003167825 */ /* 0x004fc800078e0012 */
[----:B0-----:R-:W-:-:S04]  /*10b0*/  IMAD.WIDE.U32 R24, R7, 0x4, R18 ;  /* 0x0000000407187825 */ /* 0x001fc800078e0012 */
[--C-:B---3--:R-:W-:Y:S01]  /*10c0*/  IMAD.WIDE.U32 R14, R0, 0x4, R22.reuse ;  /* 0x00000004000e7825 */ /* 0x108fe200078e0016 */
[----:B----4-:R0:W-:Y:S03]  /*10d0*/  STG.E desc[UR4][R24.64], R28 ;  /* 0x0000001c18007986 */ /* 0x0101e6000c101904 */
[--C-:B------:R-:W-:Y:S01]  /*10e0*/  IMAD.WIDE.U32 R16, R9, 0x4, R22.reuse ;  /* 0x0000000409107825 */ /* 0x100fe200078e0016 */
[----:B-1----:R-:W-:Y:S03]  /*10f0*/  STG.E desc[UR4][R14.64], R4 ;  /* 0x000000040e007986 */ /* 0x002fe6000c101904 */
[--C-:B------:R-:W-:Y:S01]  /*1100*/  IMAD.WIDE.U32 R18, R8, 0x4, R22.reuse ;  /* 0x0000000408127825 */ /* 0x100fe200078e0016 */
[----:B-----5:R-:W-:Y:S03]  /*1110*/  STG.E desc[UR4][R16.64], R27 ;  /* 0x0000001b10007986 */ /* 0x020fe6000c101904 */
[----:B------:R-:W-:Y:S01]  /*1120*/  IMAD.WIDE.U32 R20, R7, 0x4, R22 ;  /* 0x0000000407147825 */ /* 0x000fe200078e0016 */
[----:B------:R1:W-:Y:S03]  /*1130*/  STG.E desc[UR4][R18.64], R29 ;  /* 0x0000001d12007986 */ /* 0x0003e6000c101904 */
[C---:B0-----:R-:W-:Y:S01]  /*1140*/  IMAD R24, R3.reuse, 0x10, R2 ;  /* 0x0000001003187824 */ /* 0x041fe200078e0202 */
[----:B------:R2:W-:Y:S01]  /*1150*/  STG.E desc[UR4][R20.64], R13 ;  /* 0x0000000d14007986 */ /* 0x0005e2000c101904 */
[----:B-1----:R-:W-:-:S07]  /*1160*/  IMAD.WIDE.U32 R18, R3, 0x10, R22 ;  /* 0x0000001003127825 */ /* 0x002fce00078e0016 */
.L_x_10:
[----:B------:R-:W-:-:S13]  /*1170*/  ISETP.NE.OR P0, PT, R5, RZ, P0 ;  /* 0x000000ff0500720c */ /* 0x000fda0000705670 */
[----:B------:R-:W-:Y:S05]  /*1180*/  @!P0 BRA `(.L_x_11) ;  /* 0x0000000000508947 */ /* 0x000fea0003800000 */
.L_x_7:
[CC--:B--2---:R-:W-:Y:S01]  /*1190*/  LEA R25, R3.reuse, R24.reuse, 0x2 ;  /* 0x0000001803197211 */ /* 0x0c4fe200078e10ff */
[C---:B------:R-:W-:Y:S01]  /*11a0*/  IMAD R29, R3.reuse, 0xc, R24 ;  /* 0x0000000c031d7824 */ /* 0x040fe200078e0218 */
[-C--:B---3--:R-:W-:Y:S01]  /*11b0*/  LEA R27, R3, R24.reuse, 0x3 ;  /* 0x00000018031b7211 */ /* 0x088fe200078e18ff */
[----:B--2---:R2:W3:Y:S01]  /*11c0*/  LDS R13, [R24] ;  /* 0x00000000180d7984 */ /* 0x0044e20000000800 */
[----:B------:R-:W-:Y:S01]  /*11d0*/  IADD3 R5, PT, PT, R5, 0x4, RZ ;  /* 0x0000000405057810 */ /* 0x000fe20007ffe0ff */
[--C-:B0-----:R-:W-:Y:S02]  /*11e0*/  IMAD.WIDE.U32 R22, R0, 0x4, R18.reuse ;  /* 0x0000000400167825 */ /* 0x101fe400078e0012 */
[----:B------:R-:W0:Y:S01]  /*11f0*/  LDS R25, [R25] ;  /* 0x0000000019197984 */ /* 0x000e220000000800 */
[----:B------:R-:W-:Y:S01]  /*1200*/  ISETP.NE.AND P0, PT, R5, RZ, PT ;  /* 0x000000ff0500720c */ /* 0x000fe20003f05270 */
[--C-:B------:R-:W-:Y:S02]  /*1210*/  IMAD.WIDE.U32 R14, R9, 0x4, R18.reuse ;  /* 0x00000004090e7825 */ /* 0x100fe400078e0012 */
[----:B------:R-:W4:Y:S01]  /*1220*/  LDS R27, [R27] ;  /* 0x000000001b1b7984 */ /* 0x000f220000000800 */
[----:B--2---:R-:W-:Y:S01]  /*1230*/  LEA R24, R3, R24, 0x4 ;  /* 0x0000001803187211 */ /* 0x004fe200078e20ff */
[----:B-1----:R-:W-:-:S02]  /*1240*/  IMAD.WIDE.U32 R16, R8, 0x4, R18 ;  /* 0x0000000408107825 */ /* 0x002fc400078e0012 */
[----:B------:R-:W1:Y:S02]  /*1250*/  LDS R29, [R29] ;  /* 0x000000001d1d7984 */ /* 0x000e640000000800 */
[----:B------:R-:W-:-:S04]  /*1260*/  IMAD.WIDE.U32 R20, R7, 0x4, R18 ;  /* 0x0000000407147825 */ /* 0x000fc800078e0012 */
[----:B------:R-:W-:Y:S01]  /*1270*/  IMAD.WIDE.U32 R18, R3, 0x10, R18 ;  /* 0x0000001003127825 */ /* 0x000fe200078e0012 */
[----:B---3--:R2:W-:Y:S04]  /*1280*/  STG.E desc[UR4][R22.64], R13 ;  /* 0x0000000d16007986 */ /* 0x0085e8000c101904 */
[----:B0-----:R2:W-:Y:S04]  /*1290*/  STG.E desc[UR4][R14.64], R25 ;  /* 0x000000190e007986 */ /* 0x0015e8000c101904 */
[----:B----4-:R2:W-:Y:S04]  /*12a0*/  STG.E desc[UR4][R16.64], R27 ;  /* 0x0000001b10007986 */ /* 0x0105e8000c101904 */
[----:B-1----:R2:W-:Y:S01]  /*12b0*/  STG.E desc[UR4][R20.64], R29 ;  /* 0x0000001d14007986 */ /* 0x0025e2000c101904 */
[----:B------:R-:W-:Y:S05]  /*12c0*/  @P0 BRA `(.L_x_7) ;  /* 0xfffffffc00b00947 */ /* 0x000fea000383ffff */
.L_x_11:
[----:B------:R-:W-:-:S13]  /*12d0*/  ISETP.NE.AND P0, PT, R10, RZ, PT ;  /* 0x000000ff0a00720c */ /* 0x000fda0003f05270 */
[----:B------:R-:W-:Y:S05]  /*12e0*/  @!P0 EXIT ;  /* 0x000000000000894d */ /* 0x000fea0003800000 */
[----:B------:R-:W4:Y:S01]  /*12f0*/  LDC.64 R4, c[0x0][0x390] ;  /* 0x0000e400ff047b82 */ /* 0x000f220000000a00 */
[----:B------:R-:W-:Y:S02]  /*1300*/  IMAD R12, R12, R3, RZ ;  /* 0x000000030c0c7224 */ /* 0x000fe400078e02ff */
[----:B------:R-:W-:-:S03]  /*1310*/  IMAD.MOV R10, RZ, RZ, -R10 ;  /* 0x000000ffff0a7224 */ /* 0x000fc600078e0a0a */
[C---:B------:R-:W-:Y:S02]  /*1320*/  LEA R7, R12.reuse, R0, 0x2 ;  /* 0x000000000c077211 */ /* 0x040fe400078e10ff */
[----:B------:R-:W-:-:S04]  /*1330*/  LEA R11, R12, R11, 0x4 ;  /* 0x0000000b0c0b7211 */ /* 0x000fc800078e20ff */
[----:B------:R-:W-:Y:S01]  /*1340*/  IADD3 R6, PT, PT, R6, R11, RZ ;  /* 0x0000000b06067210 */ /* 0x000fe20007ffe0ff */
[----:B----4-:R-:W-:-:S07]  /*1350*/  IMAD.WIDE.U32 R4, R7, 0x4, R4 ;  /* 0x0000000407047825 */ /* 0x010fce00078e0004 */
.L_x_12:
[----:B------:R4:W5:Y:S01]  /*1360*/  LDS R7, [R6] ;  /* 0x0000000006077984 */ /* 0x0009620000000800 */
[----:B------:R-:W-:-:S04]  /*1370*/  IADD3 R10, PT, PT, R10, 0x1, RZ ;  /* 0x000000010a0a7810 */ /* 0x000fc80007ffe0ff */
[----:B------:R-:W-:Y:S02]  /*1380*/  ISETP.NE.AND P0, PT, R10, RZ, PT ;  /* 0x000000ff0a00720c */ /* 0x000fe40003f05270 */
[C---:B----4-:R-:W-:Y:S01]  /*1390*/  LEA R6, R3.reuse, R6, 0x2 ;  /* 0x0000000603067211 */ /* 0x050fe200078e10ff */
[----:B-----5:R4:W-:Y:S02]  /*13a0*/  STG.E desc[UR4][R4.64], R7 ;  /* 0x0000000704007986 */ /* 0x0209e4000c101904 */
[----:B----4-:R-:W-:-:S08]  /*13b0*/  IMAD.WIDE.U32 R4, R3, 0x4, R4 ;  /* 0x0000000403047825 */ /* 0x010fd000078e0004 */
[----:B------:R-:W-:Y:S05]  /*13c0*/  @P0 BRA `(.L_x_12) ;  /* 0xfffffffc00e40947 */ /* 0x000fea000383ffff */
[----:B------:R-:W-:Y:S05]  /*13d0*/  EXIT ;  /* 0x000000000000794d */ /* 0x000fea0003800000 */
        .weak           $__internal_0_$__cuda_sm20_div_u16
        .type           $__internal_0_$__cuda_sm20_div_u16,@function
        .size           $__internal_0_$__cuda_sm20_div_u16,(.L_x_14 - $__internal_0_$__cuda_sm20_div_u16)
$__internal_0_$__cuda_sm20_div_u16:
[----:B------:R-:W0:Y:S01]  /*13e0*/  I2F.U16 R4, R2 ;  /* 0x0000000200047306 */ /* 0x000e220000101000 */
[----:B------:R-:W-:Y:S01]  /*13f0*/  HFMA2 R5, -RZ, RZ, 15, 0 ;  /* 0x4b800000ff057431 */ /* 0x000fe200000001ff */
[C---:B0-----:R-:W-:Y:S02]  /*1400*/  FSETP.GEU.AND P1, PT, |R4|.reuse, 1.175494350822287508e-38, PT ;  /* 0x008000000400780b */ /* 0x041fe40003f2e200 */
[----:B------:R-:W-:Y:S02]  /*1410*/  FSETP.GT.AND P0, PT, |R4|, 8.50705917302346158658e+37, PT ;  /* 0x7e8000000400780b */ /* 0x000fe40003f04200 */
[----:B------:R-:W-:-:S04]  /*1420*/  FSEL R5, R5, 1, !P1 ;  /* 0x3f80000005057808 */ /* 0x000fc80004800000 */
[----:B------:R-:W-:Y:S02]  /*1430*/  FSEL R5, R5, 0.25, !P0 ;  /* 0x3e80000005057808 */ /* 0x000fe40004000000 */
[----:B------:R-:W-:-:S03]  /*1440*/  ISETP.NE.U32.AND P0, PT, R2, RZ, PT ;  /* 0x000000ff0200720c */ /* 0x000fc60003f05070 */
[----:B------:R-:W-:Y:S01]  /*1450*/  FMUL R6, R4, R5 ;  /* 0x0000000504067220 */ /* 0x000fe20000400000 */
[----:B------:R-:W-:-:S05]  /*1460*/  I2FP.F32.U32.RZ R4, 0x1000 ;  /* 0x0000100000047845 */ /* 0x000fca000020d000 */
[----:B------:R-:W0:Y:S02]  /*1470*/  MUFU.RCP R6, R6 ;  /* 0x0000000600067308 */ /* 0x000e240000001000 */
[----:B0-----:R-:W-:-:S05]  /*1480*/  FMUL R5, R5, R6 ;  /* 0x0000000605057220 */ /* 0x001fca0000400000 */
[----:B------:R-:W-:-:S05]  /*1490*/  IADD3 R5, PT, PT, R5, 0x2, RZ ;  /* 0x0000000205057810 */ /* 0x000fca0007ffe0ff */
[----:B------:R-:W-:Y:S01]  /*14a0*/  FMUL.RZ R7, R4, R5 ;  /* 0x0000000504077220 */ /* 0x000fe2000040c000 */
[----:B------:R-:W-:Y:S01]  /*14b0*/  HFMA2 R5, -RZ, RZ, 0, 0 ;  /* 0x00000000ff057431 */ /* 0x000fe200000001ff */
[----:B------:R-:W-:-:S04]  /*14c0*/  MOV R4, R8 ;  /* 0x0000000800047202 */ /* 0x000fc80000000f00 */
[----:B------:R-:W0:Y:S02]  /*14d0*/  F2I.U32.TRUNC.NTZ R7, R7 ;  /* 0x0000000700077305 */ /* 0x000e24000020f000 */
[----:B0-----:R-:W-:Y:S02]  /*14e0*/  LOP3.LUT R12, R7, 0xffff, RZ, 0xc0, !PT ;  /* 0x0000ffff070c7812 */ /* 0x001fe400078ec0ff */
[----:B------:R-:W-:Y:S01]  /*14f0*/  @!P0 MOV R12, 0xffffffff ;  /* 0xffffffff000c8802 */ /* 0x000fe20000000f00 */
[----:B------:R-:W-:Y:S06]  /*1500*/  RET.REL.NODEC R4 `(_Z11kernel_calliPfS_) ;  /* 0xffffffe804bc7950 */ /* 0x000fec0003c3ffff */
.L_x_13:
[----:B------:R-:W-:-:S00]  /*1510*/  BRA `(.L_x_13) ;  /* 0xfffffffc00fc7947 */ /* 0x000fc0000383ffff */
[----:B------:R-:W-:-:S00]  /*1520*/  NOP ;  /* 0x0000000000007918 */ /* 0x000fc00000000000 */
        /* <DEDUP_REMOVED lines=13> */
.L_x_14:


//--------------------- .nv.shared._Z11kernel_calliPfS_ --------------------------
	.section	.nv.shared._Z11kernel_calliPfS_,"aw",@nobits
	.sectionflags	@""
	.align	4
.nv.shared._Z11kernel_calliPfS_:
	.zero		17408


//--------------------- .nv.shared.reserved.0     --------------------------
	.section	.nv.shared.reserved.0,"aw",@nobits
	.weak		__nv_reservedSMEM_offset_0_alias
	.size		__nv_reservedSMEM_offset_0_alias, 0, 64
	.other		__nv_reservedSMEM_offset_0_alias,@"STO_CUDA_RESERVED_SHARED STV_DEFAULT"
__nv_reservedSMEM_offset_0_alias:
	.zero		0
	.zero		64


//--------------------- .nv.constant0._Z11kernel_calliPfS_ --------------------------
	.section	.nv.constant0._Z11kernel_calliPfS_,"a",@progbits
	.sectionflags	@""
	.align	4
.nv.constant0._Z11kernel_calliPfS_:
	.zero		920


//--------------------- SYMBOLS --------------------------

	.type		.nv.reservedSmem.offset0,@object
	.size		.nv.reservedSmem.offset0,0x4
	.type		.nv.reservedSmem.cap,@object
	.size		.nv.reservedSmem.cap,0x4
